//
// Generated by NVIDIA NVVM Compiler
//
// Compiler Build ID: CL-36424714
// Cuda compilation tools, release 13.0, V13.0.88
// Based on NVVM 20.0.0
//

.version 9.0
.target sm_100
.address_size 64

	// .globl	_Z12helloFromGPUv
.extern .func  (.param .b32 func_retval0) vprintf
(
	.param .b64 vprintf_param_0,
	.param .b64 vprintf_param_1
)
;
.global .align 1 .b8 $str[34] = {72, 101, 108, 108, 111, 44, 32, 87, 111, 114, 108, 100, 32, 102, 114, 111, 109, 32, 71, 80, 85, 32, 116, 104, 114, 101, 97, 100, 32, 37, 100, 33, 10};

.visible .entry _Z12helloFromGPUv()
{
	.local .align 8 .b8 	__local_depot0[8];
	.reg .b64 	%SP;
	.reg .b64 	%SPL;
	.reg .b32 	%r<4>;
	.reg .b64 	%rd<5>;

	mov.u64 	%SPL, __local_depot0;
	cvta.local.u64 	%SP, %SPL;
	add.u64 	%rd1, %SP, 0;
	add.u64 	%rd2, %SPL, 0;
	mov.u32 	%r1, %tid.x;
	st.local.u32 	[%rd2], %r1;
	mov.u64 	%rd3, $str;
	cvta.global.u64 	%rd4, %rd3;
	{ // callseq 0, 0
	.param .b64 param0;
	st.param.b64 	[param0], %rd4;
	.param .b64 param1;
	st.param.b64 	[param1], %rd1;
	.param .b32 retval0;
	call.uni (retval0), 
	vprintf, 
	(
	param0, 
	param1
	);
	ld.param.b32 	%r2, [retval0];
	} // callseq 0
	ret;

}


// ===== COMPILED SASS (sm_100) =====

	.target	sm_100

	.elftype	@"ET_EXEC"


//--------------------- .note.nv.tkinfo           --------------------------
	.section	.note.nv.tkinfo,"",@"SHT_NOTE"
	.sectionflags	@"SHF_NOTE_NV_TKINFO"
	.tkinfo
        /*0018*/ 	.word	0x00000002
        /*0030*/ 	.string	""
        /*0030*/ 	.string	"ptxas"
        /*0030*/ 	.string	"Cuda compilation tools, release 13.0, V13.0.88"
        /*0030*/ 	.string	"Build cuda_13.0.r13.0/compiler.36424714_0"
        /*0030*/ 	.string	"-arch sm_100 -m 64 "



//--------------------- .note.nv.cuinfo           --------------------------
	.section	.note.nv.cuinfo,"",@"SHT_NOTE"
	.sectionflags	@"SHF_NOTE_NV_CUINFO"
        /*0018*/ 	.short	0x0002
        /*001a*/ 	.short	0x0064
        /*001c*/ 	.short	0x0082
	.zero		2


//--------------------- .nv.info                  --------------------------
	.section	.nv.info,"",@"SHT_CUDA_INFO"
	.align	4


	//----- nvinfo : EIATTR_REGCOUNT
	.align		4
        /*0000*/ 	.byte	0x04, 0x2f
        /*0002*/ 	.short	(.L_2 - .L_1)
	.align		4
.L_1:
        /*0004*/ 	.word	index@(_Z12helloFromGPUv)
        /*0008*/ 	.word	0x00000018


	//----- nvinfo : EIATTR_FRAME_SIZE
	.align		4
.L_2:
        /*000c*/ 	.byte	0x04, 0x11
        /*000e*/ 	.short	(.L_4 - .L_3)
	.align		4
.L_3:
        /*0010*/ 	.word	index@(_Z12helloFromGPUv)
        /*0014*/ 	.word	0x00000008


	//----- nvinfo : EIATTR_MIN_STACK_SIZE
	.align		4
.L_4:
        /*0018*/ 	.byte	0x04, 0x12
        /*001a*/ 	.short	(.L_6 - .L_5)
	.align		4
.L_5:
        /*001c*/ 	.word	index@(_Z12helloFromGPUv)
        /*0020*/ 	.word	0x00000008
.L_6:


//--------------------- .nv.compat                --------------------------
	.section	.nv.compat,"",@"SHT_CUDA_COMPAT_INFO"
	.align	4
        /*0000*/ 	.byte	0x02, 0x09, 0x00, 0x00, 0x02, 0x02, 0x01, 0x00, 0x02, 0x05, 0x05, 0x00, 0x03, 0x07, 0x01, 0x01
        /*0010*/ 	.byte	0x02, 0x03, 0x00, 0x00, 0x02, 0x06, 0x01, 0x00, 0x04, 0x0b, 0x08, 0x00, 0x09, 0x00, 0x00, 0x00
        /*0020*/ 	.byte	0x00, 0x00, 0x00, 0x00


//--------------------- .nv.info._Z12helloFromGPUv --------------------------
	.section	.nv.info._Z12helloFromGPUv,"",@"SHT_CUDA_INFO"
	.sectionflags	@""
	.align	4


	//----- nvinfo : EIATTR_CUDA_API_VERSION
	.align		4
        /*0000*/ 	.byte	0x04, 0x37
        /*0002*/ 	.short	(.L_8 - .L_7)
.L_7:
        /*0004*/ 	.word	0x00000082


	//----- nvinfo : EIATTR_SPARSE_MMA_MASK
	.align		4
.L_8:
        /*0008*/ 	.byte	0x03, 0x50
        /*000a*/ 	.short	0x0000


	//----- nvinfo : EIATTR_MAXREG_COUNT
	.align		4
        /*000c*/ 	.byte	0x03, 0x1b
        /*000e*/ 	.short	0x00ff


	//----- nvinfo : EIATTR_EXTERNS
	.align		4
        /*0010*/ 	.byte	0x04, 0x0f
        /*0012*/ 	.short	(.L_10 - .L_9)


	//   ....[0]....
	.align		4
.L_9:
        /*0014*/ 	.word	index@(vprintf)


	//----- nvinfo : EIATTR_MERCURY_ISA_VERSION
	.align		4
.L_10:
        /*0018*/ 	.byte	0x03, 0x5f
        /*001a*/ 	.short	0x0101


	//----- nvinfo : EIATTR_VRC_CTA_INIT_COUNT
	.align		4
        /*001c*/ 	.byte	0x02, 0x4a
	.zero		1
	.zero		1


	//----- nvinfo : EIATTR_SYSCALL_OFFSETS
	.align		4
        /*0020*/ 	.byte	0x04, 0x46
        /*0022*/ 	.short	(.L_12 - .L_11)


	//   ....[0]....
.L_11:
        /*0024*/ 	.word	0x000000e0


	//----- nvinfo : EIATTR_EXIT_INSTR_OFFSETS
	.align		4
.L_12:
        /*0028*/ 	.byte	0x04, 0x1c
        /*002a*/ 	.short	(.L_14 - .L_13)


	//   ....[0]....
.L_13:
        /*002c*/ 	.word	0x000000f0


	//----- nvinfo : EIATTR_SW_WAR
	.align		4
.L_14:
        /*0030*/ 	.byte	0x04, 0x36
        /*0032*/ 	.short	(.L_16 - .L_15)
.L_15:
        /*0034*/ 	.word	0x00000008
.L_16:


//--------------------- .nv.callgraph             --------------------------
	.section	.nv.callgraph,"",@"SHT_CUDA_CALLGRAPH"
	.align	4
	.sectionentsize	8
	.align		4
        /*0000*/ 	.word	0x00000000
	.align		4
        /*0004*/ 	.word	0xffffffff
	.align		4
        /*0008*/ 	.word	index@(_Z12helloFromGPUv)
	.align		4
        /*000c*/ 	.word	index@(vprintf)
	.align		4
        /*0010*/ 	.word	0x00000000
	.align		4
        /*0014*/ 	.word	0xfffffffe
	.align		4
        /*0018*/ 	.word	0x00000000
	.align		4
        /*001c*/ 	.word	0xfffffffd
	.align		4
        /*0020*/ 	.word	0x00000000
	.align		4
        /*0024*/ 	.word	0xfffffffc


//--------------------- .nv.constant4             --------------------------
	.section	.nv.constant4,"a",@progbits
	.align	8
	.align		8
.nv.constant4:
        /*0000*/ 	.dword	vprintf
	.align		8
        /*0008*/ 	.dword	$str


//--------------------- .text._Z12helloFromGPUv   --------------------------
	.section	.text._Z12helloFromGPUv,"ax",@progbits
	.align	128
        .global         _Z12helloFromGPUv
        .type           _Z12helloFromGPUv,@function
        .size           _Z12helloFromGPUv,(.L_x_2 - _Z12helloFromGPUv)
        .other          _Z12helloFromGPUv,@"STO_CUDA_ENTRY STV_DEFAULT"
_Z12helloFromGPUv:
.text._Z12helloFromGPUv:
[----:B------:R-:W0:Y:S01]  /*0000*/  LDC R1, c[0x0][0x37c] ;  /* 0x0000df00ff017b82 */ /* 0x000e220000000800 */
[----:B------:R-:W1:Y:S01]  /*0010*/  S2R R8, SR_TID.X ;  /* 0x0000000000087919 */ /* 0x000e620000002100 */
[----:B0-----:R-:W-:Y:S01]  /*0020*/  VIADD R1, R1, 0xfffffff8 ;  /* 0xfffffff801017836 */ /* 0x001fe20000000000 */
[----:B------:R-:W-:Y:S01]  /*0030*/  MOV R0, 0x0 ;  /* 0x0000000000007802 */ /* 0x000fe20000000f00 */
[----:B------:R-:W0:Y:S04]  /*0040*/  LDCU UR4, c[0x0][0x2f8] ;  /* 0x00005f00ff0477ac */ /* 0x000e280008000800 */
[----:B------:R2:W3:Y:S01]  /*0050*/  LDC.64 R2, c[0x4][R0] ;  /* 0x0100000000027b82 */ /* 0x0004e20000000a00 */
[----:B------:R-:W4:Y:S01]  /*0060*/  LDCU.64 UR6, c[0x4][0x8] ;  /* 0x01000100ff0677ac */ /* 0x000f220008000a00 */
[----:B------:R-:W5:Y:S01]  /*0070*/  LDCU UR5, c[0x0][0x2fc] ;  /* 0x00005f80ff0577ac */ /* 0x000f620008000800 */
[----:B0-----:R-:W-:Y:S01]  /*0080*/  IADD3 R6, P0, PT, R1, UR4, RZ ;  /* 0x0000000401067c10 */ /* 0x001fe2000ff1e0ff */
[----:B----4-:R-:W-:Y:S01]  /*0090*/  IMAD.U32 R4, RZ, RZ, UR6 ;  /* 0x00000006ff047e24 */ /* 0x010fe2000f8e00ff */
[----:B------:R-:W-:-:S03]  /*00a0*/  MOV R5, UR7 ;  /* 0x0000000700057c02 */ /* 0x000fc60008000f00 */
[----:B-----5:R-:W-:Y:S01]  /*00b0*/  IMAD.X R7, RZ, RZ, UR5, P0 ;  /* 0x00000005ff077e24 */ /* 0x020fe200080e06ff */
[----:B-1----:R2:W-:Y:S07]  /*00c0*/  STL [R1], R8 ;  /* 0x0000000801007387 */ /* 0x0025ee0000100800 */
[----:B------:R-:W-:-:S07]  /*00d0*/  LEPC R20, `(.L_x_0) ;  /* 0x000000001014794e */ /* 0x000fce0000000000 */
[----:B--23--:R-:W-:Y:S05]  /*00e0*/  CALL.ABS.NOINC R2 ;  /* 0x0000000002007343 */ /* 0x00cfea0003c00000 */
.L_x_0:
[----:B------:R-:W-:Y:S05]  /*00f0*/  EXIT ;  /* 0x000000000000794d */ /* 0x000fea0003800000 */
.L_x_1:
[----:B------:R-:W-:-:S00]  /*0100*/  BRA `(.L_x_1) ;  /* 0xfffffffc00fc7947 */ /* 0x000fc0000383ffff */
[----:B------:R-:W-:-:S00]  /*0110*/  NOP ;  /* 0x0000000000007918 */ /* 0x000fc00000000000 */
        /* <DEDUP_REMOVED lines=14> */
.L_x_2:


//--------------------- .nv.global.init           --------------------------
	.section	.nv.global.init,"aw",@progbits
.nv.global.init:
	.type		$str,@object
	.size		$str,(.L_0 - $str)
$str:
        /*0000*/ 	.byte	0x48, 0x65, 0x6c, 0x6c, 0x6f, 0x2c, 0x20, 0x57, 0x6f, 0x72, 0x6c, 0x64, 0x20, 0x66, 0x72, 0x6f
        /*0010*/ 	.byte	0x6d, 0x20, 0x47, 0x50, 0x55, 0x20, 0x74, 0x68, 0x72, 0x65, 0x61, 0x64, 0x20, 0x25, 0x64, 0x21
        /*0020*/ 	.byte	0x0a, 0x00
.L_0:


//--------------------- .nv.shared.reserved.0     --------------------------
	.section	.nv.shared.reserved.0,"aw",@nobits
	.weak		__nv_reservedSMEM_offset_0_alias
	.size		__nv_reservedSMEM_offset_0_alias, 0, 64
	.other		__nv_reservedSMEM_offset_0_alias,@"STO_CUDA_RESERVED_SHARED STV_DEFAULT"
__nv_reservedSMEM_offset_0_alias:
	.zero		0
	.zero		64


//--------------------- .nv.constant0._Z12helloFromGPUv --------------------------
	.section	.nv.constant0._Z12helloFromGPUv,"a",@progbits
	.sectionflags	@""
	.align	4
.nv.constant0._Z12helloFromGPUv:
	.zero		896


//--------------------- SYMBOLS --------------------------

	.type		.nv.reservedSmem.offset0,@object
	.size		.nv.reservedSmem.offset0,0x4
	.type		vprintf,@function
